//
// Generated by NVIDIA NVVM Compiler
//
// Compiler Build ID: CL-36424714
// Cuda compilation tools, release 13.0, V13.0.88
// Based on NVVM 20.0.0
//

.version 9.0
.target sm_100
.address_size 64

	// .globl	_Z25simplifiedReductionKernelPiS_i
.extern .shared .align 16 .b8 sharedData[];

.visible .entry _Z25simplifiedReductionKernelPiS_i(
	.param .u64 .ptr .align 1 _Z25simplifiedReductionKernelPiS_i_param_0,
	.param .u64 .ptr .align 1 _Z25simplifiedReductionKernelPiS_i_param_1,
	.param .u32 _Z25simplifiedReductionKernelPiS_i_param_2
)
{
	.reg .pred 	%p<7>;
	.reg .b32 	%r<27>;
	.reg .b64 	%rd<11>;

	ld.param.u64 	%rd3, [_Z25simplifiedReductionKernelPiS_i_param_0];
	ld.param.u64 	%rd2, [_Z25simplifiedReductionKernelPiS_i_param_1];
	ld.param.u32 	%r11, [_Z25simplifiedReductionKernelPiS_i_param_2];
	cvta.to.global.u64 	%rd1, %rd3;
	mov.u32 	%r1, %tid.x;
	mov.u32 	%r2, %ctaid.x;
	mov.u32 	%r26, %ntid.x;
	mul.lo.s32 	%r13, %r26, %r2;
	shl.b32 	%r14, %r13, 1;
	add.s32 	%r4, %r14, %r1;
	setp.ge.s32 	%p1, %r4, %r11;
	mov.b32 	%r25, 0;
	@%p1 bra 	$L__BB0_2;
	mul.wide.s32 	%rd4, %r4, 4;
	add.s64 	%rd5, %rd1, %rd4;
	ld.global.u32 	%r25, [%rd5];
$L__BB0_2:
	shl.b32 	%r15, %r1, 2;
	mov.u32 	%r16, sharedData;
	add.s32 	%r7, %r16, %r15;
	st.shared.u32 	[%r7], %r25;
	add.s32 	%r8, %r4, %r26;
	setp.ge.u32 	%p2, %r8, %r11;
	@%p2 bra 	$L__BB0_4;
	mul.wide.u32 	%rd6, %r8, 4;
	add.s64 	%rd7, %rd1, %rd6;
	ld.global.u32 	%r17, [%rd7];
	add.s32 	%r18, %r25, %r17;
	st.shared.u32 	[%r7], %r18;
$L__BB0_4:
	bar.sync 	0;
	setp.lt.u32 	%p3, %r26, 2;
	@%p3 bra 	$L__BB0_8;
$L__BB0_5:
	shr.u32 	%r10, %r26, 1;
	setp.ge.u32 	%p4, %r1, %r10;
	@%p4 bra 	$L__BB0_7;
	shl.b32 	%r19, %r10, 2;
	add.s32 	%r20, %r7, %r19;
	ld.shared.u32 	%r21, [%r20];
	ld.shared.u32 	%r22, [%r7];
	add.s32 	%r23, %r22, %r21;
	st.shared.u32 	[%r7], %r23;
$L__BB0_7:
	bar.sync 	0;
	setp.gt.u32 	%p5, %r26, 3;
	mov.u32 	%r26, %r10;
	@%p5 bra 	$L__BB0_5;
$L__BB0_8:
	setp.ne.s32 	%p6, %r1, 0;
	@%p6 bra 	$L__BB0_10;
	ld.shared.u32 	%r24, [sharedData];
	cvta.to.global.u64 	%rd8, %rd2;
	mul.wide.u32 	%rd9, %r2, 4;
	add.s64 	%rd10, %rd8, %rd9;
	st.global.u32 	[%rd10], %r24;
$L__BB0_10:
	ret;

}


// ===== COMPILED SASS (sm_100) =====

	.target	sm_100

	.elftype	@"ET_EXEC"


//--------------------- .note.nv.tkinfo           --------------------------
	.section	.note.nv.tkinfo,"",@"SHT_NOTE"
	.sectionflags	@"SHF_NOTE_NV_TKINFO"
	.tkinfo
        /*0018*/ 	.word	0x00000002
        /*0030*/ 	.string	""
        /*0030*/ 	.string	"ptxas"
        /*0030*/ 	.string	"Cuda compilation tools, release 13.0, V13.0.88"
        /*0030*/ 	.string	"Build cuda_13.0.r13.0/compiler.36424714_0"
        /*0030*/ 	.string	"-arch sm_100 -m 64 "



//--------------------- .note.nv.cuinfo           --------------------------
	.section	.note.nv.cuinfo,"",@"SHT_NOTE"
	.sectionflags	@"SHF_NOTE_NV_CUINFO"
        /*0018*/ 	.short	0x0002
        /*001a*/ 	.short	0x0064
        /*001c*/ 	.short	0x0082
	.zero		2


//--------------------- .nv.info                  --------------------------
	.section	.nv.info,"",@"SHT_CUDA_INFO"
	.align	4


	//----- nvinfo : EIATTR_REGCOUNT
	.align		4
        /*0000*/ 	.byte	0x04, 0x2f
        /*0002*/ 	.short	(.L_1 - .L_0)
	.align		4
.L_0:
        /*0004*/ 	.word	index@(_Z25simplifiedReductionKernelPiS_i)
        /*0008*/ 	.word	0x00000010


	//----- nvinfo : EIATTR_FRAME_SIZE
	.align		4
.L_1:
        /*000c*/ 	.byte	0x04, 0x11
        /*000e*/ 	.short	(.L_3 - .L_2)
	.align		4
.L_2:
        /*0010*/ 	.word	index@(_Z25simplifiedReductionKernelPiS_i)
        /*0014*/ 	.word	0x00000000


	//----- nvinfo : EIATTR_MIN_STACK_SIZE
	.align		4
.L_3:
        /*0018*/ 	.byte	0x04, 0x12
        /*001a*/ 	.short	(.L_5 - .L_4)
	.align		4
.L_4:
        /*001c*/ 	.word	index@(_Z25simplifiedReductionKernelPiS_i)
        /*0020*/ 	.word	0x00000000
.L_5:


//--------------------- .nv.compat                --------------------------
	.section	.nv.compat,"",@"SHT_CUDA_COMPAT_INFO"
	.align	4
        /*0000*/ 	.byte	0x02, 0x09, 0x00, 0x00, 0x02, 0x02, 0x01, 0x00, 0x02, 0x05, 0x05, 0x00, 0x03, 0x07, 0x01, 0x01
        /*0010*/ 	.byte	0x02, 0x03, 0x00, 0x00, 0x02, 0x06, 0x01, 0x00, 0x04, 0x0b, 0x08, 0x00, 0x09, 0x00, 0x00, 0x00
        /*0020*/ 	.byte	0x00, 0x00, 0x00, 0x00


//--------------------- .nv.info._Z25simplifiedReductionKernelPiS_i --------------------------
	.section	.nv.info._Z25simplifiedReductionKernelPiS_i,"",@"SHT_CUDA_INFO"
	.sectionflags	@""
	.align	4


	//----- nvinfo : EIATTR_CUDA_API_VERSION
	.align		4
        /*0000*/ 	.byte	0x04, 0x37
        /*0002*/ 	.short	(.L_7 - .L_6)
.L_6:
        /*0004*/ 	.word	0x00000082


	//----- nvinfo : EIATTR_KPARAM_INFO
	.align		4
.L_7:
        /*0008*/ 	.byte	0x04, 0x17
        /*000a*/ 	.short	(.L_9 - .L_8)
.L_8:
        /*000c*/ 	.word	0x00000000
        /*0010*/ 	.short	0x0002
        /*0012*/ 	.short	0x0010
        /*0014*/ 	.byte	0x00, 0xf0, 0x11, 0x00


	//----- nvinfo : EIATTR_KPARAM_INFO
	.align		4
.L_9:
        /*0018*/ 	.byte	0x04, 0x17
        /*001a*/ 	.short	(.L_11 - .L_10)
.L_10:
        /*001c*/ 	.word	0x00000000
        /*0020*/ 	.short	0x0001
        /*0022*/ 	.short	0x0008
        /*0024*/ 	.byte	0x00, 0xf5, 0x21, 0x00


	//----- nvinfo : EIATTR_KPARAM_INFO
	.align		4
.L_11:
        /*0028*/ 	.byte	0x04, 0x17
        /*002a*/ 	.short	(.L_13 - .L_12)
.L_12:
        /*002c*/ 	.word	0x00000000
        /*0030*/ 	.short	0x0000
        /*0032*/ 	.short	0x0000
        /*0034*/ 	.byte	0x00, 0xf5, 0x21, 0x00


	//----- nvinfo : EIATTR_SPARSE_MMA_MASK
	.align		4
.L_13:
        /*0038*/ 	.byte	0x03, 0x50
        /*003a*/ 	.short	0x0000


	//----- nvinfo : EIATTR_MAXREG_COUNT
	.align		4
        /*003c*/ 	.byte	0x03, 0x1b
        /*003e*/ 	.short	0x00ff


	//----- nvinfo : EIATTR_NUM_BARRIERS
	.align		4
        /*0040*/ 	.byte	0x02, 0x4c
        /*0042*/ 	.byte	0x01
	.zero		1


	//----- nvinfo : EIATTR_MERCURY_ISA_VERSION
	.align		4
        /*0044*/ 	.byte	0x03, 0x5f
        /*0046*/ 	.short	0x0101


	//----- nvinfo : EIATTR_VRC_CTA_INIT_COUNT
	.align		4
        /*0048*/ 	.byte	0x02, 0x4a
	.zero		1
	.zero		1


	//----- nvinfo : EIATTR_EXIT_INSTR_OFFSETS
	.align		4
        /*004c*/ 	.byte	0x04, 0x1c
        /*004e*/ 	.short	(.L_15 - .L_14)


	//   ....[0]....
.L_14:
        /*0050*/ 	.word	0x00000290


	//   ....[1]....
        /*0054*/ 	.word	0x00000310


	//----- nvinfo : EIATTR_CBANK_PARAM_SIZE
	.align		4
.L_15:
        /*0058*/ 	.byte	0x03, 0x19
        /*005a*/ 	.short	0x0014


	//----- nvinfo : EIATTR_PARAM_CBANK
	.align		4
        /*005c*/ 	.byte	0x04, 0x0a
        /*005e*/ 	.short	(.L_17 - .L_16)
	.align		4
.L_16:
        /*0060*/ 	.word	index@(.nv.constant0._Z25simplifiedReductionKernelPiS_i)
        /*0064*/ 	.short	0x0380
        /*0066*/ 	.short	0x0014


	//----- nvinfo : EIATTR_SW_WAR
	.align		4
.L_17:
        /*0068*/ 	.byte	0x04, 0x36
        /*006a*/ 	.short	(.L_19 - .L_18)
.L_18:
        /*006c*/ 	.word	0x00000008
.L_19:


//--------------------- .nv.callgraph             --------------------------
	.section	.nv.callgraph,"",@"SHT_CUDA_CALLGRAPH"
	.align	4
	.sectionentsize	8
	.align		4
        /*0000*/ 	.word	0x00000000
	.align		4
        /*0004*/ 	.word	0xffffffff
	.align		4
        /*0008*/ 	.word	0x00000000
	.align		4
        /*000c*/ 	.word	0xfffffffe
	.align		4
        /*0010*/ 	.word	0x00000000
	.align		4
        /*0014*/ 	.word	0xfffffffd
	.align		4
        /*0018*/ 	.word	0x00000000
	.align		4
        /*001c*/ 	.word	0xfffffffc


//--------------------- .text._Z25simplifiedReductionKernelPiS_i --------------------------
	.section	.text._Z25simplifiedReductionKernelPiS_i,"ax",@progbits
	.align	128
        .global         _Z25simplifiedReductionKernelPiS_i
        .type           _Z25simplifiedReductionKernelPiS_i,@function
        .size           _Z25simplifiedReductionKernelPiS_i,(.L_x_3 - _Z25simplifiedReductionKernelPiS_i)
        .other          _Z25simplifiedReductionKernelPiS_i,@"STO_CUDA_ENTRY STV_DEFAULT"
_Z25simplifiedReductionKernelPiS_i:
.text._Z25simplifiedReductionKernelPiS_i:
[----:B------:R-:W-:Y:S01]  /*0000*/  LDC R1, c[0x0][0x37c] ;  /* 0x0000df00ff017b82 */ /* 0x000fe20000000800 */
[----:B------:R-:W0:Y:S01]  /*0010*/  S2R R11, SR_CTAID.X ;  /* 0x00000000000b7919 */ /* 0x000e220000002500 */
[----:B------:R-:W0:Y:S01]  /*0020*/  LDCU UR4, c[0x0][0x360] ;  /* 0x00006c00ff0477ac */ /* 0x000e220008000800 */
[----:B------:R-:W-:Y:S01]  /*0030*/  IMAD.MOV.U32 R6, RZ, RZ, RZ ;  /* 0x000000ffff067224 */ /* 0x000fe200078e00ff */
[----:B------:R-:W1:Y:S01]  /*0040*/  S2R R9, SR_TID.X ;  /* 0x0000000000097919 */ /* 0x000e620000002100 */
[----:B------:R-:W2:Y:S01]  /*0050*/  LDCU UR5, c[0x0][0x390] ;  /* 0x00007200ff0577ac */ /* 0x000ea20008000800 */
[----:B------:R-:W3:Y:S01]  /*0060*/  LDCU.64 UR6, c[0x0][0x358] ;  /* 0x00006b00ff0677ac */ /* 0x000ee20008000a00 */
[----:B0-----:R-:W-:-:S04]  /*0070*/  IMAD R0, R11, UR4, RZ ;  /* 0x000000040b007c24 */ /* 0x001fc8000f8e02ff */
[----:B-1----:R-:W-:Y:S02]  /*0080*/  IMAD R7, R0, 0x2, R9 ;  /* 0x0000000200077824 */ /* 0x002fe400078e0209 */
[----:B------:R-:W-:-:S03]  /*0090*/  IMAD.U32 R0, RZ, RZ, UR4 ;  /* 0x00000004ff007e24 */ /* 0x000fc6000f8e00ff */
[C---:B--2---:R-:W-:Y:S02]  /*00a0*/  ISETP.GE.AND P0, PT, R7.reuse, UR5, PT ;  /* 0x0000000507007c0c */ /* 0x044fe4000bf06270 */
[----:B------:R-:W-:-:S04]  /*00b0*/  IADD3 R13, PT, PT, R7, R0, RZ ;  /* 0x00000000070d7210 */ /* 0x000fc80007ffe0ff */
[----:B------:R-:W-:-:S07]  /*00c0*/  ISETP.GE.U32.AND P1, PT, R13, UR5, PT ;  /* 0x000000050d007c0c */ /* 0x000fce000bf26070 */
[----:B------:R-:W0:Y:S08]  /*00d0*/  @!P0 LDC.64 R2, c[0x0][0x380] ;  /* 0x0000e000ff028b82 */ /* 0x000e300000000a00 */
[----:B------:R-:W1:Y:S01]  /*00e0*/  @!P1 LDC.64 R4, c[0x0][0x380] ;  /* 0x0000e000ff049b82 */ /* 0x000e620000000a00 */
[----:B0-----:R-:W-:-:S05]  /*00f0*/  @!P0 IMAD.WIDE R2, R7, 0x4, R2 ;  /* 0x0000000407028825 */ /* 0x001fca00078e0202 */
[----:B---3--:R-:W2:Y:S01]  /*0100*/  @!P0 LDG.E R6, desc[UR6][R2.64] ;  /* 0x0000000602068981 */ /* 0x008ea2000c1e1900 */
[----:B-1----:R-:W-:-:S06]  /*0110*/  @!P1 IMAD.WIDE.U32 R4, R13, 0x4, R4 ;  /* 0x000000040d049825 */ /* 0x002fcc00078e0004 */
[----:B------:R-:W3:Y:S01]  /*0120*/  @!P1 LDG.E R5, desc[UR6][R4.64] ;  /* 0x0000000604059981 */ /* 0x000ee2000c1e1900 */
[----:B------:R-:W0:Y:S01]  /*0130*/  S2UR UR5, SR_CgaCtaId ;  /* 0x00000000000579c3 */ /* 0x000e220000008800 */
[----:B------:R-:W-:Y:S01]  /*0140*/  UMOV UR4, 0x400 ;  /* 0x0000040000047882 */ /* 0x000fe20000000000 */
[----:B------:R-:W-:Y:S01]  /*0150*/  ISETP.GE.U32.AND P0, PT, R0, 0x2, PT ;  /* 0x000000020000780c */ /* 0x000fe20003f06070 */
[----:B0-----:R-:W-:Y:S01]  /*0160*/  ULEA UR4, UR5, UR4, 0x18 ;  /* 0x0000000405047291 */ /* 0x001fe2000f8ec0ff */
[----:B--2---:R-:W-:Y:S01]  /*0170*/  MOV R7, R6 ;  /* 0x0000000600077202 */ /* 0x004fe20000000f00 */
[----:B---3--:R-:W-:-:S04]  /*0180*/  @!P1 IMAD.IADD R7, R5, 0x1, R6 ;  /* 0x0000000105079824 */ /* 0x008fc800078e0206 */
[----:B------:R-:W-:-:S05]  /*0190*/  LEA R6, R9, UR4, 0x2 ;  /* 0x0000000409067c11 */ /* 0x000fca000f8e10ff */
[----:B------:R0:W-:Y:S01]  /*01a0*/  STS [R6], R7 ;  /* 0x0000000706007388 */ /* 0x0001e20000000800 */
[----:B------:R-:W-:Y:S01]  /*01b0*/  BAR.SYNC.DEFER_BLOCKING 0x0 ;  /* 0x0000000000007b1d */ /* 0x000fe20000010000 */
[----:B------:R-:W-:-:S05]  /*01c0*/  ISETP.NE.AND P1, PT, R9, RZ, PT ;  /* 0x000000ff0900720c */ /* 0x000fca0003f25270 */
[----:B------:R-:W-:Y:S08]  /*01d0*/  @!P0 BRA `(.L_x_0) ;  /* 0x00000000002c8947 */ /* 0x000ff00003800000 */
.L_x_1:
[----:B------:R-:W-:-:S04]  /*01e0*/  SHF.R.U32.HI R4, RZ, 0x1, R0 ;  /* 0x00000001ff047819 */ /* 0x000fc80000011600 */
[----:B------:R-:W-:-:S13]  /*01f0*/  ISETP.GE.U32.AND P0, PT, R9, R4, PT ;  /* 0x000000040900720c */ /* 0x000fda0003f06070 */
[----:B------:R-:W-:Y:S01]  /*0200*/  @!P0 LEA R2, R4, R6, 0x2 ;  /* 0x0000000604028211 */ /* 0x000fe200078e10ff */
[----:B------:R-:W-:Y:S05]  /*0210*/  @!P0 LDS R3, [R6] ;  /* 0x0000000006038984 */ /* 0x000fea0000000800 */
[----:B------:R-:W1:Y:S02]  /*0220*/  @!P0 LDS R2, [R2] ;  /* 0x0000000002028984 */ /* 0x000e640000000800 */
[----:B-1----:R-:W-:-:S05]  /*0230*/  @!P0 IMAD.IADD R3, R2, 0x1, R3 ;  /* 0x0000000102038824 */ /* 0x002fca00078e0203 */
[----:B------:R1:W-:Y:S01]  /*0240*/  @!P0 STS [R6], R3 ;  /* 0x0000000306008388 */ /* 0x0003e20000000800 */
[----:B------:R-:W-:Y:S01]  /*0250*/  BAR.SYNC.DEFER_BLOCKING 0x0 ;  /* 0x0000000000007b1d */ /* 0x000fe20000010000 */
[----:B------:R-:W-:Y:S02]  /*0260*/  ISETP.GT.U32.AND P0, PT, R0, 0x3, PT ;  /* 0x000000030000780c */ /* 0x000fe40003f04070 */
[----:B------:R-:W-:-:S11]  /*0270*/  MOV R0, R4 ;  /* 0x0000000400007202 */ /* 0x000fd60000000f00 */
[----:B-1----:R-:W-:Y:S05]  /*0280*/  @P0 BRA `(.L_x_1) ;  /* 0xfffffffc00d40947 */ /* 0x002fea000383ffff */
.L_x_0:
[----:B------:R-:W-:Y:S05]  /*0290*/  @P1 EXIT ;  /* 0x000000000000194d */ /* 0x000fea0003800000 */
[----:B------:R-:W1:Y:S01]  /*02a0*/  S2UR UR5, SR_CgaCtaId ;  /* 0x00000000000579c3 */ /* 0x000e620000008800 */
[----:B------:R-:W-:-:S07]  /*02b0*/  UMOV UR4, 0x400 ;  /* 0x0000040000047882 */ /* 0x000fce0000000000 */
[----:B------:R-:W2:Y:S01]  /*02c0*/  LDC.64 R2, c[0x0][0x388] ;  /* 0x0000e200ff027b82 */ /* 0x000ea20000000a00 */
[----:B-1----:R-:W-:Y:S01]  /*02d0*/  ULEA UR4, UR5, UR4, 0x18 ;  /* 0x0000000405047291 */ /* 0x002fe2000f8ec0ff */
[----:B--2---:R-:W-:-:S08]  /*02e0*/  IMAD.WIDE.U32 R2, R11, 0x4, R2 ;  /* 0x000000040b027825 */ /* 0x004fd000078e0002 */
[----:B------:R-:W1:Y:S04]  /*02f0*/  LDS R5, [UR4] ;  /* 0x00000004ff057984 */ /* 0x000e680008000800 */
[----:B-1----:R-:W-:Y:S01]  /*0300*/  STG.E desc[UR6][R2.64], R5 ;  /* 0x0000000502007986 */ /* 0x002fe2000c101906 */
[----:B------:R-:W-:Y:S05]  /*0310*/  EXIT ;  /* 0x000000000000794d */ /* 0x000fea0003800000 */
.L_x_2:
[----:B------:R-:W-:-:S00]  /*0320*/  BRA `(.L_x_2) ;  /* 0xfffffffc00fc7947 */ /* 0x000fc0000383ffff */
[----:B------:R-:W-:-:S00]  /*0330*/  NOP ;  /* 0x0000000000007918 */ /* 0x000fc00000000000 */
        /* <DEDUP_REMOVED lines=12> */
.L_x_3:


//--------------------- .nv.shared._Z25simplifiedReductionKernelPiS_i --------------------------
	.section	.nv.shared._Z25simplifiedReductionKernelPiS_i,"aw",@nobits
	.sectionflags	@""
	.align	16
	.zero		1024


//--------------------- .nv.shared.reserved.0     --------------------------
	.section	.nv.shared.reserved.0,"aw",@nobits
	.weak		__nv_reservedSMEM_offset_0_alias
	.size		__nv_reservedSMEM_offset_0_alias, 0, 64
	.other		__nv_reservedSMEM_offset_0_alias,@"STO_CUDA_RESERVED_SHARED STV_DEFAULT"
__nv_reservedSMEM_offset_0_alias:
	.zero		0
	.zero		64


//--------------------- .nv.constant0._Z25simplifiedReductionKernelPiS_i --------------------------
	.section	.nv.constant0._Z25simplifiedReductionKernelPiS_i,"a",@progbits
	.sectionflags	@""
	.align	4
.nv.constant0._Z25simplifiedReductionKernelPiS_i:
	.zero		916


//--------------------- SYMBOLS --------------------------

	.type		.nv.reservedSmem.offset0,@object
	.size		.nv.reservedSmem.offset0,0x4
	.type		.nv.reservedSmem.cap,@object
	.size		.nv.reservedSmem.cap,0x4
